//
// Generated by NVIDIA NVVM Compiler
//
// Compiler Build ID: CL-36424714
// Cuda compilation tools, release 13.0, V13.0.88
// Based on NVVM 20.0.0
//

.version 9.0
.target sm_100
.address_size 64

	// .globl	_Z8bilinearyPf

.visible .entry _Z8bilinearyPf(
	.param .u64 _Z8bilinearyPf_param_0,
	.param .u64 .ptr .align 1 _Z8bilinearyPf_param_1
)
{
	.reg .b32 	%r<11>;
	.reg .b32 	%f<9>;
	.reg .b64 	%rd<6>;

	ld.param.u64 	%rd1, [_Z8bilinearyPf_param_0];
	ld.param.u64 	%rd2, [_Z8bilinearyPf_param_1];
	cvta.to.global.u64 	%rd3, %rd2;
	mov.u32 	%r1, %ctaid.x;
	mov.u32 	%r2, %ntid.x;
	mov.u32 	%r3, %tid.x;
	mad.lo.s32 	%r4, %r1, %r2, %r3;
	mov.u32 	%r5, %ctaid.y;
	mov.u32 	%r6, %ntid.y;
	mov.u32 	%r7, %tid.y;
	mad.lo.s32 	%r8, %r5, %r6, %r7;
	cvt.rn.f32.s32 	%f1, %r4;
	mul.f32 	%f2, %f1, 0f3A800000;
	cvt.rn.f32.u32 	%f3, %r8;
	mul.f32 	%f4, %f3, 0f3A800000;
	tex.2d.v4.f32.f32 	{%f5, %f6, %f7, %f8}, [%rd1, {%f2, %f4}];
	shl.b32 	%r9, %r8, 10;
	add.s32 	%r10, %r9, %r4;
	mul.wide.s32 	%rd4, %r10, 4;
	add.s64 	%rd5, %rd3, %rd4;
	st.global.f32 	[%rd5], %f5;
	ret;

}
	// .globl	_Z7bicubicyPf
.visible .entry _Z7bicubicyPf(
	.param .u64 _Z7bicubicyPf_param_0,
	.param .u64 .ptr .align 1 _Z7bicubicyPf_param_1
)
{
	.reg .b32 	%r<11>;
	.reg .b32 	%f<78>;
	.reg .b64 	%rd<6>;

	ld.param.u64 	%rd1, [_Z7bicubicyPf_param_0];
	ld.param.u64 	%rd2, [_Z7bicubicyPf_param_1];
	mov.u32 	%r1, %ctaid.x;
	mov.u32 	%r2, %ntid.x;
	mov.u32 	%r3, %tid.x;
	mad.lo.s32 	%r4, %r1, %r2, %r3;
	mov.u32 	%r5, %ctaid.y;
	mov.u32 	%r6, %ntid.y;
	mov.u32 	%r7, %tid.y;
	mad.lo.s32 	%r8, %r5, %r6, %r7;
	cvt.rn.f32.s32 	%f1, %r4;
	cvt.rn.f32.u32 	%f2, %r8;
	fma.rn.f32 	%f3, %f1, 0f3A800000, 0fBF000000;
	fma.rn.f32 	%f4, %f2, 0f3A800000, 0fBF000000;
	cvt.rmi.f32.f32 	%f5, %f3;
	cvt.rmi.f32.f32 	%f6, %f4;
	sub.f32 	%f7, %f3, %f5;
	sub.f32 	%f8, %f4, %f6;
	mov.f32 	%f9, 0f40400000;
	sub.f32 	%f10, %f9, %f7;
	fma.rn.f32 	%f11, %f7, %f10, 0fC0400000;
	fma.rn.f32 	%f12, %f7, %f11, 0f3F800000;
	mul.f32 	%f13, %f7, %f7;
	mul.f32 	%f14, %f7, 0f40400000;
	add.f32 	%f15, %f14, 0fC0C00000;
	fma.rn.f32 	%f16, %f13, %f15, 0f40800000;
	mul.f32 	%f17, %f16, 0f3E2AAAAB;
	fma.rn.f32 	%f18, %f12, 0f3E2AAAAB, %f17;
	div.rn.f32 	%f19, %f17, %f18;
	add.f32 	%f20, %f19, 0fBF800000;
	add.f32 	%f21, %f20, 0f3F000000;
	mul.f32 	%f22, %f8, %f8;
	mul.f32 	%f23, %f8, 0f40400000;
	add.f32 	%f24, %f23, 0fC0C00000;
	fma.rn.f32 	%f25, %f22, %f24, 0f40800000;
	mul.f32 	%f26, %f25, 0f3E2AAAAB;
	sub.f32 	%f27, %f9, %f8;
	fma.rn.f32 	%f28, %f8, %f27, 0fC0400000;
	fma.rn.f32 	%f29, %f8, %f28, 0f3F800000;
	fma.rn.f32 	%f30, %f29, 0f3E2AAAAB, %f26;
	div.rn.f32 	%f31, %f26, %f30;
	add.f32 	%f32, %f31, 0fBF800000;
	add.f32 	%f33, %f32, 0f3F000000;
	add.f32 	%f34, %f5, %f21;
	add.f32 	%f35, %f6, %f33;
	tex.2d.v4.f32.f32 	{%f36, %f37, %f38, %f39}, [%rd1, {%f34, %f35}];
	sub.f32 	%f40, %f9, %f14;
	fma.rn.f32 	%f41, %f7, %f40, 0f40400000;
	fma.rn.f32 	%f42, %f7, %f41, 0f3F800000;
	mul.f32 	%f43, %f7, %f13;
	mul.f32 	%f44, %f43, 0f3E2AAAAB;
	fma.rn.f32 	%f45, %f42, 0f3E2AAAAB, %f44;
	div.rn.f32 	%f46, %f44, %f45;
	add.f32 	%f47, %f46, 0f3F800000;
	add.f32 	%f48, %f47, 0f3F000000;
	add.f32 	%f49, %f5, %f48;
	tex.2d.v4.f32.f32 	{%f50, %f51, %f52, %f53}, [%rd1, {%f49, %f35}];
	sub.f32 	%f54, %f9, %f23;
	fma.rn.f32 	%f55, %f8, %f54, 0f40400000;
	fma.rn.f32 	%f56, %f8, %f55, 0f3F800000;
	mul.f32 	%f57, %f8, %f22;
	mul.f32 	%f58, %f57, 0f3E2AAAAB;
	fma.rn.f32 	%f59, %f56, 0f3E2AAAAB, %f58;
	div.rn.f32 	%f60, %f58, %f59;
	add.f32 	%f61, %f60, 0f3F800000;
	add.f32 	%f62, %f61, 0f3F000000;
	mul.f32 	%f63, %f45, %f50;
	fma.rn.f32 	%f64, %f18, %f36, %f63;
	add.f32 	%f65, %f6, %f62;
	tex.2d.v4.f32.f32 	{%f66, %f67, %f68, %f69}, [%rd1, {%f34, %f65}];
	tex.2d.v4.f32.f32 	{%f70, %f71, %f72, %f73}, [%rd1, {%f49, %f65}];
	cvta.to.global.u64 	%rd3, %rd2;
	mul.f32 	%f74, %f45, %f70;
	fma.rn.f32 	%f75, %f18, %f66, %f74;
	mul.f32 	%f76, %f59, %f75;
	fma.rn.f32 	%f77, %f30, %f64, %f76;
	shl.b32 	%r9, %r8, 10;
	add.s32 	%r10, %r9, %r4;
	mul.wide.s32 	%rd4, %r10, 4;
	add.s64 	%rd5, %rd3, %rd4;
	st.global.f32 	[%rd5], %f77;
	ret;

}


// ===== COMPILED SASS (sm_100) =====

	.target	sm_100

	.elftype	@"ET_EXEC"


//--------------------- .note.nv.tkinfo           --------------------------
	.section	.note.nv.tkinfo,"",@"SHT_NOTE"
	.sectionflags	@"SHF_NOTE_NV_TKINFO"
	.tkinfo
        /*0018*/ 	.word	0x00000002
        /*0030*/ 	.string	""
        /*0030*/ 	.string	"ptxas"
        /*0030*/ 	.string	"Cuda compilation tools, release 13.0, V13.0.88"
        /*0030*/ 	.string	"Build cuda_13.0.r13.0/compiler.36424714_0"
        /*0030*/ 	.string	"-arch sm_100 -m 64 "



//--------------------- .note.nv.cuinfo           --------------------------
	.section	.note.nv.cuinfo,"",@"SHT_NOTE"
	.sectionflags	@"SHF_NOTE_NV_CUINFO"
        /*0018*/ 	.short	0x0002
        /*001a*/ 	.short	0x0064
        /*001c*/ 	.short	0x0082
	.zero		2


//--------------------- .nv.info                  --------------------------
	.section	.nv.info,"",@"SHT_CUDA_INFO"
	.align	4


	//----- nvinfo : EIATTR_REGCOUNT
	.align		4
        /*0000*/ 	.byte	0x04, 0x2f
        /*0002*/ 	.short	(.L_1 - .L_0)
	.align		4
.L_0:
        /*0004*/ 	.word	index@(_Z8bilinearyPf)
        /*0008*/ 	.word	0x0000000a


	//----- nvinfo : EIATTR_FRAME_SIZE
	.align		4
.L_1:
        /*000c*/ 	.byte	0x04, 0x11
        /*000e*/ 	.short	(.L_3 - .L_2)
	.align		4
.L_2:
        /*0010*/ 	.word	index@(_Z8bilinearyPf)
        /*0014*/ 	.word	0x00000000


	//----- nvinfo : EIATTR_REGCOUNT
	.align		4
.L_3:
        /*0018*/ 	.byte	0x04, 0x2f
        /*001a*/ 	.short	(.L_5 - .L_4)
	.align		4
.L_4:
        /*001c*/ 	.word	index@(_Z7bicubicyPf)
        /*0020*/ 	.word	0x0000001a


	//----- nvinfo : EIATTR_FRAME_SIZE
	.align		4
.L_5:
        /*0024*/ 	.byte	0x04, 0x11
        /*0026*/ 	.short	(.L_7 - .L_6)
	.align		4
.L_6:
        /*0028*/ 	.word	index@($__internal_0_$__cuda_sm3x_div_rn_noftz_f32_slowpath)
        /*002c*/ 	.word	0x00000000


	//----- nvinfo : EIATTR_FRAME_SIZE
	.align		4
.L_7:
        /*0030*/ 	.byte	0x04, 0x11
        /*0032*/ 	.short	(.L_9 - .L_8)
	.align		4
.L_8:
        /*0034*/ 	.word	index@(_Z7bicubicyPf)
        /*0038*/ 	.word	0x00000000


	//----- nvinfo : EIATTR_MIN_STACK_SIZE
	.align		4
.L_9:
        /*003c*/ 	.byte	0x04, 0x12
        /*003e*/ 	.short	(.L_11 - .L_10)
	.align		4
.L_10:
        /*0040*/ 	.word	index@(_Z7bicubicyPf)
        /*0044*/ 	.word	0x00000000


	//----- nvinfo : EIATTR_MIN_STACK_SIZE
	.align		4
.L_11:
        /*0048*/ 	.byte	0x04, 0x12
        /*004a*/ 	.short	(.L_13 - .L_12)
	.align		4
.L_12:
        /*004c*/ 	.word	index@(_Z8bilinearyPf)
        /*0050*/ 	.word	0x00000000
.L_13:


//--------------------- .nv.compat                --------------------------
	.section	.nv.compat,"",@"SHT_CUDA_COMPAT_INFO"
	.align	4
        /*0000*/ 	.byte	0x02, 0x09, 0x00, 0x00, 0x02, 0x02, 0x02, 0x00, 0x02, 0x05, 0x05, 0x00, 0x03, 0x07, 0x01, 0x01
        /*0010*/ 	.byte	0x02, 0x03, 0x00, 0x00, 0x02, 0x06, 0x01, 0x00, 0x04, 0x0b, 0x08, 0x00, 0x01, 0x00, 0x00, 0x00
        /*0020*/ 	.byte	0x00, 0x00, 0x00, 0x00


//--------------------- .nv.info._Z7bicubicyPf    --------------------------
	.section	.nv.info._Z7bicubicyPf,"",@"SHT_CUDA_INFO"
	.sectionflags	@""
	.align	4


	//----- nvinfo : EIATTR_CUDA_API_VERSION
	.align		4
        /*0000*/ 	.byte	0x04, 0x37
        /*0002*/ 	.short	(.L_15 - .L_14)
.L_14:
        /*0004*/ 	.word	0x00000082


	//----- nvinfo : EIATTR_KPARAM_INFO
	.align		4
.L_15:
        /*0008*/ 	.byte	0x04, 0x17
        /*000a*/ 	.short	(.L_17 - .L_16)
.L_16:
        /*000c*/ 	.word	0x00000000
        /*0010*/ 	.short	0x0001
        /*0012*/ 	.short	0x0008
        /*0014*/ 	.byte	0x00, 0xf5, 0x21, 0x00


	//----- nvinfo : EIATTR_KPARAM_INFO
	.align		4
.L_17:
        /*0018*/ 	.byte	0x04, 0x17
        /*001a*/ 	.short	(.L_19 - .L_18)
.L_18:
        /*001c*/ 	.word	0x00000000
        /*0020*/ 	.short	0x0000
        /*0022*/ 	.short	0x0000
        /*0024*/ 	.byte	0x00, 0xf0, 0x21, 0x00


	//----- nvinfo : EIATTR_SPARSE_MMA_MASK
	.align		4
.L_19:
        /*0028*/ 	.byte	0x03, 0x50
        /*002a*/ 	.short	0x0000


	//----- nvinfo : EIATTR_MAXREG_COUNT
	.align		4
        /*002c*/ 	.byte	0x03, 0x1b
        /*002e*/ 	.short	0x00ff


	//----- nvinfo : EIATTR_MERCURY_ISA_VERSION
	.align		4
        /*0030*/ 	.byte	0x03, 0x5f
        /*0032*/ 	.short	0x0101


	//----- nvinfo : EIATTR_VRC_CTA_INIT_COUNT
	.align		4
        /*0034*/ 	.byte	0x02, 0x4a
	.zero		1
	.zero		1


	//----- nvinfo : EIATTR_EXIT_INSTR_OFFSETS
	.align		4
        /*0038*/ 	.byte	0x04, 0x1c
        /*003a*/ 	.short	(.L_21 - .L_20)


	//   ....[0]....
.L_20:
        /*003c*/ 	.word	0x00000900


	//----- nvinfo : EIATTR_CRS_STACK_SIZE
	.align		4
.L_21:
        /*0040*/ 	.byte	0x04, 0x1e
        /*0042*/ 	.short	(.L_23 - .L_22)
.L_22:
        /*0044*/ 	.word	0x00000000


	//----- nvinfo : EIATTR_CBANK_PARAM_SIZE
	.align		4
.L_23:
        /*0048*/ 	.byte	0x03, 0x19
        /*004a*/ 	.short	0x0010


	//----- nvinfo : EIATTR_PARAM_CBANK
	.align		4
        /*004c*/ 	.byte	0x04, 0x0a
        /*004e*/ 	.short	(.L_25 - .L_24)
	.align		4
.L_24:
        /*0050*/ 	.word	index@(.nv.constant0._Z7bicubicyPf)
        /*0054*/ 	.short	0x0380
        /*0056*/ 	.short	0x0010


	//----- nvinfo : EIATTR_SW_WAR
	.align		4
.L_25:
        /*0058*/ 	.byte	0x04, 0x36
        /*005a*/ 	.short	(.L_27 - .L_26)
.L_26:
        /*005c*/ 	.word	0x00000008
.L_27:


//--------------------- .nv.info._Z8bilinearyPf   --------------------------
	.section	.nv.info._Z8bilinearyPf,"",@"SHT_CUDA_INFO"
	.sectionflags	@""
	.align	4


	//----- nvinfo : EIATTR_CUDA_API_VERSION
	.align		4
        /*0000*/ 	.byte	0x04, 0x37
        /*0002*/ 	.short	(.L_29 - .L_28)
.L_28:
        /*0004*/ 	.word	0x00000082


	//----- nvinfo : EIATTR_KPARAM_INFO
	.align		4
.L_29:
        /*0008*/ 	.byte	0x04, 0x17
        /*000a*/ 	.short	(.L_31 - .L_30)
.L_30:
        /*000c*/ 	.word	0x00000000
        /*0010*/ 	.short	0x0001
        /*0012*/ 	.short	0x0008
        /*0014*/ 	.byte	0x00, 0xf5, 0x21, 0x00


	//----- nvinfo : EIATTR_KPARAM_INFO
	.align		4
.L_31:
        /*0018*/ 	.byte	0x04, 0x17
        /*001a*/ 	.short	(.L_33 - .L_32)
.L_32:
        /*001c*/ 	.word	0x00000000
        /*0020*/ 	.short	0x0000
        /*0022*/ 	.short	0x0000
        /*0024*/ 	.byte	0x00, 0xf0, 0x21, 0x00


	//----- nvinfo : EIATTR_SPARSE_MMA_MASK
	.align		4
.L_33:
        /*0028*/ 	.byte	0x03, 0x50
        /*002a*/ 	.short	0x0000


	//----- nvinfo : EIATTR_MAXREG_COUNT
	.align		4
        /*002c*/ 	.byte	0x03, 0x1b
        /*002e*/ 	.short	0x00ff


	//----- nvinfo : EIATTR_MERCURY_ISA_VERSION
	.align		4
        /*0030*/ 	.byte	0x03, 0x5f
        /*0032*/ 	.short	0x0101


	//----- nvinfo : EIATTR_VRC_CTA_INIT_COUNT
	.align		4
        /*0034*/ 	.byte	0x02, 0x4a
	.zero		1
	.zero		1


	//----- nvinfo : EIATTR_EXIT_INSTR_OFFSETS
	.align		4
        /*0038*/ 	.byte	0x04, 0x1c
        /*003a*/ 	.short	(.L_35 - .L_34)


	//   ....[0]....
.L_34:
        /*003c*/ 	.word	0x00000160


	//----- nvinfo : EIATTR_CBANK_PARAM_SIZE
	.align		4
.L_35:
        /*0040*/ 	.byte	0x03, 0x19
        /*0042*/ 	.short	0x0010


	//----- nvinfo : EIATTR_PARAM_CBANK
	.align		4
        /*0044*/ 	.byte	0x04, 0x0a
        /*0046*/ 	.short	(.L_37 - .L_36)
	.align		4
.L_36:
        /*0048*/ 	.word	index@(.nv.constant0._Z8bilinearyPf)
        /*004c*/ 	.short	0x0380
        /*004e*/ 	.short	0x0010


	//----- nvinfo : EIATTR_SW_WAR
	.align		4
.L_37:
        /*0050*/ 	.byte	0x04, 0x36
        /*0052*/ 	.short	(.L_39 - .L_38)
.L_38:
        /*0054*/ 	.word	0x00000008
.L_39:


//--------------------- .nv.callgraph             --------------------------
	.section	.nv.callgraph,"",@"SHT_CUDA_CALLGRAPH"
	.align	4
	.sectionentsize	8
	.align		4
        /*0000*/ 	.word	0x00000000
	.align		4
        /*0004*/ 	.word	0xffffffff
	.align		4
        /*0008*/ 	.word	0x00000000
	.align		4
        /*000c*/ 	.word	0xfffffffe
	.align		4
        /*0010*/ 	.word	0x00000000
	.align		4
        /*0014*/ 	.word	0xfffffffd
	.align		4
        /*0018*/ 	.word	0x00000000
	.align		4
        /*001c*/ 	.word	0xfffffffc


//--------------------- .text._Z7bicubicyPf       --------------------------
	.section	.text._Z7bicubicyPf,"ax",@progbits
	.align	128
        .global         _Z7bicubicyPf
        .type           _Z7bicubicyPf,@function
        .size           _Z7bicubicyPf,(.L_x_21 - _Z7bicubicyPf)
        .other          _Z7bicubicyPf,@"STO_CUDA_ENTRY STV_DEFAULT"
_Z7bicubicyPf:
.text._Z7bicubicyPf:
[----:B------:R-:W-:Y:S01]  /*0000*/  LDC R1, c[0x0][0x37c] ;  /* 0x0000df00ff017b82 */ /* 0x000fe20000000800 */
[----:B------:R-:W0:Y:S07]  /*0010*/  S2R R3, SR_TID.X ;  /* 0x0000000000037919 */ /* 0x000e2e0000002100 */
[----:B------:R-:W0:Y:S01]  /*0020*/  S2UR UR4, SR_CTAID.X ;  /* 0x00000000000479c3 */ /* 0x000e220000002500 */
[----:B------:R-:W-:Y:S01]  /*0030*/  HFMA2 R7, -RZ, RZ, 0.8125, 0 ;  /* 0x3a800000ff077431 */ /* 0x000fe200000001ff */
[----:B------:R-:W-:Y:S01]  /*0040*/  MOV R5, 0x40400000 ;  /* 0x4040000000057802 */ /* 0x000fe20000000f00 */
[----:B------:R-:W1:Y:S01]  /*0050*/  S2R R6, SR_TID.Y ;  /* 0x0000000000067919 */ /* 0x000e620000002200 */
[----:B------:R-:W-:Y:S04]  /*0060*/  BSSY.RECONVERGENT B0, `(.L_x_0) ;  /* 0x0000022000007945 */ /* 0x000fe80003800200 */
[----:B------:R-:W0:Y:S08]  /*0070*/  LDC R10, c[0x0][0x360] ;  /* 0x0000d800ff0a7b82 */ /* 0x000e300000000800 */
[----:B------:R-:W1:Y:S01]  /*0080*/  LDC R9, c[0x0][0x364] ;  /* 0x0000d900ff097b82 */ /* 0x000e620000000800 */
[----:B0-----:R-:W-:-:S07]  /*0090*/  IMAD R10, R10, UR4, R3 ;  /* 0x000000040a0a7c24 */ /* 0x001fce000f8e0203 */
[----:B------:R-:W1:Y:S01]  /*00a0*/  S2UR UR4, SR_CTAID.Y ;  /* 0x00000000000479c3 */ /* 0x000e620000002600 */
[----:B------:R-:W-:-:S05]  /*00b0*/  I2FP.F32.S32 R0, R10 ;  /* 0x0000000a00007245 */ /* 0x000fca0000201400 */
[----:B------:R-:W-:-:S04]  /*00c0*/  FFMA R3, R0, R7, -0.5 ;  /* 0xbf00000000037423 */ /* 0x000fc80000000007 */
[----:B------:R-:W0:Y:S01]  /*00d0*/  FRND.FLOOR R2, R3 ;  /* 0x0000000300027307 */ /* 0x000e220000205000 */
[----:B-1----:R-:W-:Y:S02]  /*00e0*/  IMAD R9, R9, UR4, R6 ;  /* 0x0000000409097c24 */ /* 0x002fe4000f8e0206 */
[----:B0-----:R-:W-:-:S03]  /*00f0*/  FADD R16, R3, -R2 ;  /* 0x8000000203107221 */ /* 0x001fc60000000000 */
[----:B------:R-:W-:Y:S01]  /*0100*/  I2FP.F32.U32 R3, R9 ;  /* 0x0000000900037245 */ /* 0x000fe20000201000 */
[C---:B------:R-:W-:Y:S01]  /*0110*/  FFMA R0, R16.reuse, R5, -6 ;  /* 0xc0c0000010007423 */ /* 0x040fe20000000005 */
[C---:B------:R-:W-:Y:S01]  /*0120*/  FADD R5, -R16.reuse, 3 ;  /* 0x4040000010057421 */ /* 0x040fe20000000100 */
[C---:B------:R-:W-:Y:S02]  /*0130*/  FMUL R17, R16.reuse, R16 ;  /* 0x0000001010117220 */ /* 0x040fe40000400000 */
[----:B------:R-:W-:Y:S01]  /*0140*/  FFMA R3, R3, R7, -0.5 ;  /* 0xbf00000003037423 */ /* 0x000fe20000000007 */
[C---:B------:R-:W-:Y:S01]  /*0150*/  FFMA R5, R16.reuse, R5, -3 ;  /* 0xc040000010057423 */ /* 0x040fe20000000005 */
[----:B------:R-:W-:Y:S02]  /*0160*/  FFMA R0, R17, R0, 4 ;  /* 0x4080000011007423 */ /* 0x000fe40000000000 */
[----:B------:R-:W0:Y:S01]  /*0170*/  FRND.FLOOR R8, R3 ;  /* 0x0000000300087307 */ /* 0x000e220000205000 */
[----:B------:R-:W-:Y:S01]  /*0180*/  FFMA R5, R16, R5, 1 ;  /* 0x3f80000010057423 */ /* 0x000fe20000000005 */
[----:B------:R-:W-:-:S04]  /*0190*/  FMUL R0, R0, 0.16666667163372039795 ;  /* 0x3e2aaaab00007820 */ /* 0x000fc80000400000 */
[----:B------:R-:W-:-:S04]  /*01a0*/  FFMA R11, R5, 0.16666667163372039795, R0 ;  /* 0x3e2aaaab050b7823 */ /* 0x000fc80000000000 */
[----:B------:R-:W1:Y:S01]  /*01b0*/  MUFU.RCP R4, R11 ;  /* 0x0000000b00047308 */ /* 0x000e620000001000 */
[----:B0-----:R-:W-:-:S07]  /*01c0*/  FADD R12, R3, -R8 ;  /* 0x80000008030c7221 */ /* 0x001fce0000000000 */
[----:B------:R-:W0:Y:S01]  /*01d0*/  FCHK P0, R0, R11 ;  /* 0x0000000b00007302 */ /* 0x000e220000000000 */
[----:B-1----:R-:W-:-:S04]  /*01e0*/  FFMA R5, -R11, R4, 1 ;  /* 0x3f8000000b057423 */ /* 0x002fc80000000104 */
[----:B------:R-:W-:-:S04]  /*01f0*/  FFMA R5, R4, R5, R4 ;  /* 0x0000000504057223 */ /* 0x000fc80000000004 */
[----:B------:R-:W-:-:S04]  /*0200*/  FFMA R4, R0, R5, RZ ;  /* 0x0000000500047223 */ /* 0x000fc800000000ff */
[----:B------:R-:W-:-:S04]  /*0210*/  FFMA R6, -R11, R4, R0 ;  /* 0x000000040b067223 */ /* 0x000fc80000000100 */
[----:B------:R-:W-:Y:S01]  /*0220*/  FFMA R4, R5, R6, R4 ;  /* 0x0000000605047223 */ /* 0x000fe20000000004 */
[----:B0-----:R-:W-:Y:S06]  /*0230*/  @!P0 BRA `(.L_x_1) ;  /* 0x0000000000108947 */ /* 0x001fec0003800000 */
[----:B------:R-:W-:Y:S02]  /*0240*/  MOV R3, R11 ;  /* 0x0000000b00037202 */ /* 0x000fe40000000f00 */
[----:B------:R-:W-:-:S07]  /*0250*/  MOV R6, 0x270 ;  /* 0x0000027000067802 */ /* 0x000fce0000000f00 */
[----:B------:R-:W-:Y:S05]  /*0260*/  CALL.REL.NOINC `($__internal_0_$__cuda_sm3x_div_rn_noftz_f32_slowpath) ;  /* 0x0000000400a87944 */ /* 0x000fea0003c00000 */
[----:B------:R-:W-:-:S07]  /*0270*/  MOV R4, R3 ;  /* 0x0000000300047202 */ /* 0x000fce0000000f00 */
.L_x_1:
[----:B------:R-:W-:Y:S05]  /*0280*/  BSYNC.RECONVERGENT B0 ;  /* 0x0000000000007941 */ /* 0x000fea0003800200 */
.L_x_0:
[----:B------:R-:W-:Y:S02]  /*0290*/  HFMA2 R5, -RZ, RZ, 2.125, 0 ;  /* 0x40400000ff057431 */ /* 0x000fe400000001ff */
[C---:B------:R-:W-:Y:S01]  /*02a0*/  FMUL R15, R12.reuse, R12 ;  /* 0x0000000c0c0f7220 */ /* 0x040fe20000400000 */
[----:B------:R-:W-:Y:S01]  /*02b0*/  FADD R3, -R12, 3 ;  /* 0x404000000c037421 */ /* 0x000fe20000000100 */
[----:B------:R-:W-:Y:S01]  /*02c0*/  FADD R4, R4, -1 ;  /* 0xbf80000004047421 */ /* 0x000fe20000000000 */
[----:B------:R-:W-:Y:S02]  /*02d0*/  BSSY.RECONVERGENT B0, `(.L_x_2) ;  /* 0x0000013000007945 */ /* 0x000fe40003800200 */
[C---:B------:R-:W-:Y:S01]  /*02e0*/  FFMA R3, R12.reuse, R3, -3 ;  /* 0xc04000000c037423 */ /* 0x040fe20000000003 */
[----:B------:R-:W-:-:S03]  /*02f0*/  FFMA R0, R12, R5, -6 ;  /* 0xc0c000000c007423 */ /* 0x000fc60000000005 */
[----:B------:R-:W-:Y:S01]  /*0300*/  FFMA R3, R12, R3, 1 ;  /* 0x3f8000000c037423 */ /* 0x000fe20000000003 */
[----:B------:R-:W-:Y:S01]  /*0310*/  FADD R5, R4, 0.5 ;  /* 0x3f00000004057421 */ /* 0x000fe20000000000 */
[----:B------:R-:W-:-:S04]  /*0320*/  FFMA R0, R15, R0, 4 ;  /* 0x408000000f007423 */ /* 0x000fc80000000000 */
[----:B------:R-:W-:-:S04]  /*0330*/  FMUL R0, R0, 0.16666667163372039795 ;  /* 0x3e2aaaab00007820 */ /* 0x000fc80000400000 */
[----:B------:R-:W-:-:S04]  /*0340*/  FFMA R13, R3, 0.16666667163372039795, R0 ;  /* 0x3e2aaaab030d7823 */ /* 0x000fc80000000000 */
[----:B------:R-:W0:Y:S08]  /*0350*/  MUFU.RCP R6, R13 ;  /* 0x0000000d00067308 */ /* 0x000e300000001000 */
[----:B------:R-:W1:Y:S01]  /*0360*/  FCHK P0, R0, R13 ;  /* 0x0000000d00007302 */ /* 0x000e620000000000 */
[----:B0-----:R-:W-:-:S04]  /*0370*/  FFMA R3, -R13, R6, 1 ;  /* 0x3f8000000d037423 */ /* 0x001fc80000000106 */
[----:B------:R-:W-:-:S04]  /*0380*/  FFMA R3, R6, R3, R6 ;  /* 0x0000000306037223 */ /* 0x000fc80000000006 */
[----:B------:R-:W-:-:S04]  /*0390*/  FFMA R6, R0, R3, RZ ;  /* 0x0000000300067223 */ /* 0x000fc800000000ff */
[----:B------:R-:W-:-:S04]  /*03a0*/  FFMA R7, -R13, R6, R0 ;  /* 0x000000060d077223 */ /* 0x000fc80000000100 */
[----:B------:R-:W-:Y:S01]  /*03b0*/  FFMA R3, R3, R7, R6 ;  /* 0x0000000703037223 */ /* 0x000fe20000000006 */
[----:B-1----:R-:W-:Y:S06]  /*03c0*/  @!P0 BRA `(.L_x_3) ;  /* 0x00000000000c8947 */ /* 0x002fec0003800000 */
[----:B------:R-:W-:Y:S02]  /*03d0*/  MOV R3, R13 ;  /* 0x0000000d00037202 */ /* 0x000fe40000000f00 */
[----:B------:R-:W-:-:S07]  /*03e0*/  MOV R6, 0x400 ;  /* 0x0000040000067802 */ /* 0x000fce0000000f00 */
[----:B------:R-:W-:Y:S05]  /*03f0*/  CALL.REL.NOINC `($__internal_0_$__cuda_sm3x_div_rn_noftz_f32_slowpath) ;  /* 0x0000000400447944 */ /* 0x000fea0003c00000 */
.L_x_3:
[----:B------:R-:W-:Y:S05]  /*0400*/  BSYNC.RECONVERGENT B0 ;  /* 0x0000000000007941 */ /* 0x000fea0003800200 */
.L_x_2:
[----:B------:R-:W0:Y:S01]  /*0410*/  LDCU UR4, c[0x0][0x380] ;  /* 0x00007000ff0477ac */ /* 0x000e220008000800 */
[----:B------:R-:W-:Y:S01]  /*0420*/  FADD R3, R3, -1 ;  /* 0xbf80000003037421 */ /* 0x000fe20000000000 */
[----:B------:R-:W-:Y:S02]  /*0430*/  HFMA2 R14, -RZ, RZ, -3, 0 ;  /* 0xc2000000ff0e7431 */ /* 0x000fe400000001ff */
[----:B------:R-:W-:Y:S01]  /*0440*/  FADD R4, R2, R5 ;  /* 0x0000000502047221 */ /* 0x000fe20000000000 */
[----:B------:R-:W-:Y:S01]  /*0450*/  UMOV UR5, URZ ;  /* 0x000000ff00057c82 */ /* 0x000fe20008000000 */
[----:B------:R-:W-:-:S04]  /*0460*/  FADD R3, R3, 0.5 ;  /* 0x3f00000003037421 */ /* 0x000fc80000000000 */
[----:B------:R-:W-:-:S04]  /*0470*/  FADD R5, R8, R3 ;  /* 0x0000000308057221 */ /* 0x000fc80000000000 */
[----:B0-----:R0:W5:Y:S01]  /*0480*/  TEX.LL RZ, R14, R4, R14, UR4, 2D, 0x1 ;  /* 0x28ff040e040e7f60 */ /* 0x00116200089e01ff */
[----:B------:R-:W-:Y:S02]  /*0490*/  HFMA2 R3, -RZ, RZ, 2.125, 0 ;  /* 0x40400000ff037431 */ /* 0x000fe400000001ff */
[----:B------:R-:W-:Y:S01]  /*04a0*/  FMUL R0, R16, R17 ;  /* 0x0000001110007220 */ /* 0x000fe20000400000 */
[----:B------:R-:W-:Y:S03]  /*04b0*/  BSSY.RECONVERGENT B0, `(.L_x_4) ;  /* 0x0000011000007945 */ /* 0x000fe60003800200 */
[----:B------:R-:W-:Y:S01]  /*04c0*/  FMUL R0, R0, 0.16666667163372039795 ;  /* 0x3e2aaaab00007820 */ /* 0x000fe20000400000 */
[----:B------:R-:W-:-:S04]  /*04d0*/  FFMA R3, R16, -R3, 3 ;  /* 0x4040000010037423 */ /* 0x000fc80000000803 */
[----:B------:R-:W-:-:S04]  /*04e0*/  FFMA R3, R16, R3, 3 ;  /* 0x4040000010037423 */ /* 0x000fc80000000003 */
[----:B------:R-:W-:-:S04]  /*04f0*/  FFMA R3, R16, R3, 1 ;  /* 0x3f80000010037423 */ /* 0x000fc80000000003 */
[----:B------:R-:W-:-:S04]  /*0500*/  FFMA R17, R3, 0.16666667163372039795, R0 ;  /* 0x3e2aaaab03117823 */ /* 0x000fc80000000000 */
[----:B------:R-:W1:Y:S08]  /*0510*/  MUFU.RCP R6, R17 ;  /* 0x0000001100067308 */ /* 0x000e700000001000 */
[----:B------:R-:W2:Y:S01]  /*0520*/  FCHK P0, R0, R17 ;  /* 0x0000001100007302 */ /* 0x000ea20000000000 */
[----:B-1----:R-:W-:-:S04]  /*0530*/  FFMA R3, -R17, R6, 1 ;  /* 0x3f80000011037423 */ /* 0x002fc80000000106 */
[----:B------:R-:W-:-:S04]  /*0540*/  FFMA R3, R6, R3, R6 ;  /* 0x0000000306037223 */ /* 0x000fc80000000006 */
[----:B------:R-:W-:-:S04]  /*0550*/  FFMA R6, R0, R3, RZ ;  /* 0x0000000300067223 */ /* 0x000fc800000000ff */
[----:B------:R-:W-:-:S04]  /*0560*/  FFMA R7, -R17, R6, R0 ;  /* 0x0000000611077223 */ /* 0x000fc80000000100 */
[----:B------:R-:W-:Y:S01]  /*0570*/  FFMA R3, R3, R7, R6 ;  /* 0x0000000703037223 */ /* 0x000fe20000000006 */
[----:B0-2---:R-:W-:Y:S06]  /*0580*/  @!P0 BRA `(.L_x_5) ;  /* 0x00000000000c8947 */ /* 0x005fec0003800000 */
[----:B------:R-:W-:Y:S02]  /*0590*/  MOV R3, R17 ;  /* 0x0000001100037202 */ /* 0x000fe40000000f00 */
[----:B------:R-:W-:-:S07]  /*05a0*/  MOV R6, 0x5c0 ;  /* 0x000005c000067802 */ /* 0x000fce0000000f00 */
[----:B-----5:R-:W-:Y:S05]  /*05b0*/  CALL.REL.NOINC `($__internal_0_$__cuda_sm3x_div_rn_noftz_f32_slowpath) ;  /* 0x0000000000d47944 */ /* 0x020fea0003c00000 */
.L_x_5:
[----:B------:R-:W-:Y:S05]  /*05c0*/  BSYNC.RECONVERGENT B0 ;  /* 0x0000000000007941 */ /* 0x000fea0003800200 */
.L_x_4:
[----:B------:R-:W0:Y:S01]  /*05d0*/  LDCU UR4, c[0x0][0x380] ;  /* 0x00007000ff0477ac */ /* 0x000e220008000800 */
[----:B------:R-:W-:Y:S01]  /*05e0*/  FADD R3, R3, 1 ;  /* 0x3f80000003037421 */ /* 0x000fe20000000000 */
[----:B------:R-:W-:Y:S01]  /*05f0*/  HFMA2 R16, -RZ, RZ, -3, 0 ;  /* 0xc2000000ff107431 */ /* 0x000fe200000001ff */
[----:B------:R-:W-:Y:S02]  /*0600*/  UMOV UR5, URZ ;  /* 0x000000ff00057c82 */ /* 0x000fe40008000000 */
[----:B------:R-:W-:-:S04]  /*0610*/  FADD R3, R3, 0.5 ;  /* 0x3f00000003037421 */ /* 0x000fc80000000000 */
[----:B------:R-:W-:Y:S01]  /*0620*/  FADD R2, R2, R3 ;  /* 0x0000000302027221 */ /* 0x000fe20000000000 */
[----:B------:R-:W-:-:S04]  /*0630*/  MOV R3, R5 ;  /* 0x0000000500037202 */ /* 0x000fc80000000f00 */
[----:B0-----:R0:W5:Y:S01]  /*0640*/  TEX.LL RZ, R16, R2, R16, UR4, 2D, 0x1 ;  /* 0x28ff041002107f60 */ /* 0x00116200089e01ff */
[----:B------:R-:W-:Y:S02]  /*0650*/  HFMA2 R5, -RZ, RZ, 2.125, 0 ;  /* 0x40400000ff057431 */ /* 0x000fe400000001ff */
[----:B------:R-:W-:Y:S01]  /*0660*/  FMUL R0, R12, R15 ;  /* 0x0000000f0c007220 */ /* 0x000fe20000400000 */
[----:B------:R-:W1:Y:S01]  /*0670*/  LDCU.64 UR6, c[0x0][0x358] ;  /* 0x00006b00ff0677ac */ /* 0x000e620008000a00 */
[----:B------:R-:W-:Y:S02]  /*0680*/  BSSY.RECONVERGENT B0, `(.L_x_6) ;  /* 0x0000011000007945 */ /* 0x000fe40003800200 */
[----:B------:R-:W-:Y:S01]  /*0690*/  FMUL R0, R0, 0.16666667163372039795 ;  /* 0x3e2aaaab00007820 */ /* 0x000fe20000400000 */
[----:B------:R-:W-:-:S04]  /*06a0*/  FFMA R5, R12, -R5, 3 ;  /* 0x404000000c057423 */ /* 0x000fc80000000805 */
[----:B------:R-:W-:-:S04]  /*06b0*/  FFMA R5, R12, R5, 3 ;  /* 0x404000000c057423 */ /* 0x000fc80000000005 */
[----:B------:R-:W-:-:S04]  /*06c0*/  FFMA R5, R12, R5, 1 ;  /* 0x3f8000000c057423 */ /* 0x000fc80000000005 */
[----:B------:R-:W-:-:S04]  /*06d0*/  FFMA R5, R5, 0.16666667163372039795, R0 ;  /* 0x3e2aaaab05057823 */ /* 0x000fc80000000000 */
[----:B------:R-:W2:Y:S08]  /*06e0*/  MUFU.RCP R6, R5 ;  /* 0x0000000500067308 */ /* 0x000eb00000001000 */
[----:B------:R-:W3:Y:S01]  /*06f0*/  FCHK P0, R0, R5 ;  /* 0x0000000500007302 */ /* 0x000ee20000000000 */
[----:B--2---:R-:W-:-:S04]  /*0700*/  FFMA R7, -R5, R6, 1 ;  /* 0x3f80000005077423 */ /* 0x004fc80000000106 */
[----:B------:R-:W-:-:S04]  /*0710*/  FFMA R7, R6, R7, R6 ;  /* 0x0000000706077223 */ /* 0x000fc80000000006 */
[----:B------:R-:W-:-:S04]  /*0720*/  FFMA R6, R0, R7, RZ ;  /* 0x0000000700067223 */ /* 0x000fc800000000ff */
[----:B0-----:R-:W-:-:S04]  /*0730*/  FFMA R3, -R5, R6, R0 ;  /* 0x0000000605037223 */ /* 0x001fc80000000100 */
[----:B------:R-:W-:Y:S01]  /*0740*/  FFMA R3, R7, R3, R6 ;  /* 0x0000000307037223 */ /* 0x000fe20000000006 */
[----:B-1-3--:R-:W-:Y:S06]  /*0750*/  @!P0 BRA `(.L_x_7) ;  /* 0x00000000000c8947 */ /* 0x00afec0003800000 */
[----:B------:R-:W-:Y:S02]  /*0760*/  MOV R3, R5 ;  /* 0x0000000500037202 */ /* 0x000fe40000000f00 */
[----:B------:R-:W-:-:S07]  /*0770*/  MOV R6, 0x790 ;  /* 0x0000079000067802 */ /* 0x000fce0000000f00 */
[----:B-----5:R-:W-:Y:S05]  /*0780*/  CALL.REL.NOINC `($__internal_0_$__cuda_sm3x_div_rn_noftz_f32_slowpath) ;  /* 0x0000000000607944 */ /* 0x020fea0003c00000 */
.L_x_7:
[----:B------:R-:W-:Y:S05]  /*0790*/  BSYNC.RECONVERGENT B0 ;  /* 0x0000000000007941 */ /* 0x000fea0003800200 */
.L_x_6:
[----:B------:R-:W0:Y:S01]  /*07a0*/  LDCU UR4, c[0x0][0x380] ;  /* 0x00007000ff0477ac */ /* 0x000e220008000800 */
[----:B------:R-:W-:Y:S01]  /*07b0*/  FADD R3, R3, 1 ;  /* 0x3f80000003037421 */ /* 0x000fe20000000000 */
[----:B------:R-:W-:Y:S01]  /*07c0*/  HFMA2 R6, -RZ, RZ, -3, 0 ;  /* 0xc2000000ff067431 */ /* 0x000fe200000001ff */
[----:B------:R-:W-:Y:S01]  /*07d0*/  MOV R20, R2 ;  /* 0x0000000200147202 */ /* 0x000fe20000000f00 */
[----:B------:R-:W-:Y:S01]  /*07e0*/  UMOV UR5, URZ ;  /* 0x000000ff00057c82 */ /* 0x000fe20008000000 */
[----:B------:R-:W-:Y:S01]  /*07f0*/  FADD R3, R3, 0.5 ;  /* 0x3f00000003037421 */ /* 0x000fe20000000000 */
[----:B------:R-:W-:-:S03]  /*0800*/  MOV R18, R4 ;  /* 0x0000000400127202 */ /* 0x000fc60000000f00 */
[----:B------:R-:W-:-:S05]  /*0810*/  FADD R19, R8, R3 ;  /* 0x0000000308137221 */ /* 0x000fca0000000000 */
[----:B------:R-:W-:-:S04]  /*0820*/  MOV R21, R19 ;  /* 0x0000001300157202 */ /* 0x000fc80000000f00 */
[----:B0-----:R-:W5:Y:S01]  /*0830*/  TEX.LL RZ, R4, R20, R6, UR4, 2D, 0x1 ;  /* 0x28ff040614047f60 */ /* 0x001f6200089e01ff */
[----:B------:R-:W5:Y:S01]  /*0840*/  TEX.LL RZ, R0, R18, R6, UR4, 2D, 0x1 ;  /* 0x28ff040612007f60 */ /* 0x000f6200089e01ff */
[----:B------:R-:W0:Y:S01]  /*0850*/  LDC.64 R2, c[0x0][0x388] ;  /* 0x0000e200ff027b82 */ /* 0x000e220000000a00 */
[----:B------:R-:W-:-:S04]  /*0860*/  DEPBAR.LE SB5, 0x2 ;  /* 0x0000d0800000791a */ /* 0x000fc80000000000 */
[----:B------:R-:W-:Y:S01]  /*0870*/  FMUL R16, R17, R16 ;  /* 0x0000001011107220 */ /* 0x000fe20000400000 */
[----:B------:R-:W-:-:S03]  /*0880*/  LEA R9, R9, R10, 0xa ;  /* 0x0000000a09097211 */ /* 0x000fc600078e50ff */
[----:B------:R-:W-:Y:S02]  /*0890*/  FFMA R14, R11, R14, R16 ;  /* 0x0000000e0b0e7223 */ /* 0x000fe40000000010 */
[----:B0-----:R-:W-:-:S04]  /*08a0*/  IMAD.WIDE R2, R9, 0x4, R2 ;  /* 0x0000000409027825 */ /* 0x001fc800078e0202 */
[----:B-----5:R-:W-:-:S04]  /*08b0*/  FMUL R17, R17, R4 ;  /* 0x0000000411117220 */ /* 0x020fc80000400000 */
[----:B------:R-:W-:-:S04]  /*08c0*/  FFMA R0, R11, R0, R17 ;  /* 0x000000000b007223 */ /* 0x000fc80000000011 */
[----:B------:R-:W-:-:S04]  /*08d0*/  FMUL R0, R5, R0 ;  /* 0x0000000005007220 */ /* 0x000fc80000400000 */
[----:B------:R-:W-:-:S05]  /*08e0*/  FFMA R13, R13, R14, R0 ;  /* 0x0000000e0d0d7223 */ /* 0x000fca0000000000 */
[----:B------:R-:W-:Y:S01]  /*08f0*/  STG.E desc[UR6][R2.64], R13 ;  /* 0x0000000d02007986 */ /* 0x000fe2000c101906 */
[----:B------:R-:W-:Y:S05]  /*0900*/  EXIT ;  /* 0x000000000000794d */ /* 0x000fea0003800000 */
        .weak           $__internal_0_$__cuda_sm3x_div_rn_noftz_f32_slowpath
        .type           $__internal_0_$__cuda_sm3x_div_rn_noftz_f32_slowpath,@function
        .size           $__internal_0_$__cuda_sm3x_div_rn_noftz_f32_slowpath,(.L_x_21 - $__internal_0_$__cuda_sm3x_div_rn_noftz_f32_slowpath)
$__internal_0_$__cuda_sm3x_div_rn_noftz_f32_slowpath:
[----:B------:R-:W-:Y:S01]  /*0910*/  SHF.R.U32.HI R7, RZ, 0x17, R3 ;  /* 0x00000017ff077819 */ /* 0x000fe20000011603 */
[----:B------:R-:W-:Y:S01]  /*0920*/  BSSY.RECONVERGENT B1, `(.L_x_8) ;  /* 0x0000062000017945 */ /* 0x000fe20003800200 */
[----:B------:R-:W-:Y:S02]  /*0930*/  SHF.R.U32.HI R19, RZ, 0x17, R0 ;  /* 0x00000017ff137819 */ /* 0x000fe40000011600 */
[----:B------:R-:W-:Y:S02]  /*0940*/  LOP3.LUT R7, R7, 0xff, RZ, 0xc0, !PT ;  /* 0x000000ff07077812 */ /* 0x000fe400078ec0ff */
[----:B------:R-:W-:Y:S02]  /*0950*/  LOP3.LUT R19, R19, 0xff, RZ, 0xc0, !PT ;  /* 0x000000ff13137812 */ /* 0x000fe400078ec0ff */
[----:B------:R-:W-:Y:S02]  /*0960*/  IADD3 R21, PT, PT, R7, -0x1, RZ ;  /* 0xffffffff07157810 */ /* 0x000fe40007ffe0ff */
[----:B------:R-:W-:-:S02]  /*0970*/  IADD3 R20, PT, PT, R19, -0x1, RZ ;  /* 0xffffffff13147810 */ /* 0x000fc40007ffe0ff */
[----:B------:R-:W-:-:S04]  /*0980*/  ISETP.GT.U32.AND P0, PT, R21, 0xfd, PT ;  /* 0x000000fd1500780c */ /* 0x000fc80003f04070 */
[----:B------:R-:W-:-:S13]  /*0990*/  ISETP.GT.U32.OR P0, PT, R20, 0xfd, P0 ;  /* 0x000000fd1400780c */ /* 0x000fda0000704470 */
[----:B------:R-:W-:Y:S01]  /*09a0*/  @!P0 MOV R18, RZ ;  /* 0x000000ff00128202 */ /* 0x000fe20000000f00 */
[----:B------:R-:W-:Y:S06]  /*09b0*/  @!P0 BRA `(.L_x_9) ;  /* 0x00000000005c8947 */ /* 0x000fec0003800000 */
[----:B------:R-:W-:Y:S02]  /*09c0*/  FSETP.GTU.FTZ.AND P0, PT, |R0|, +INF , PT ;  /* 0x7f8000000000780b */ /* 0x000fe40003f1c200 */
[----:B------:R-:W-:-:S04]  /*09d0*/  FSETP.GTU.FTZ.AND P1, PT, |R3|, +INF , PT ;  /* 0x7f8000000300780b */ /* 0x000fc80003f3c200 */
[----:B------:R-:W-:-:S13]  /*09e0*/  PLOP3.LUT P0, PT, P0, P1, PT, 0xf8, 0x8f ;  /* 0x00000000008f781c */ /* 0x000fda0000703f70 */
[----:B------:R-:W-:Y:S05]  /*09f0*/  @P0 BRA `(.L_x_10) ;  /* 0x00000004004c0947 */ /* 0x000fea0003800000 */
[----:B------:R-:W-:-:S13]  /*0a00*/  LOP3.LUT P0, RZ, R3, 0x7fffffff, R0, 0xc8, !PT ;  /* 0x7fffffff03ff7812 */ /* 0x000fda000780c800 */
[----:B------:R-:W-:Y:S05]  /*0a10*/  @!P0 BRA `(.L_x_11) ;  /* 0x00000004003c8947 */ /* 0x000fea0003800000 */
[C---:B------:R-:W-:Y:S02]  /*0a20*/  FSETP.NEU.FTZ.AND P2, PT, |R0|.reuse, +INF , PT ;  /* 0x7f8000000000780b */ /* 0x040fe40003f5d200 */
[----:B------:R-:W-:Y:S02]  /*0a30*/  FSETP.NEU.FTZ.AND P1, PT, |R3|, +INF , PT ;  /* 0x7f8000000300780b */ /* 0x000fe40003f3d200 */
[----:B------:R-:W-:-:S11]  /*0a40*/  FSETP.NEU.FTZ.AND P0, PT, |R0|, +INF , PT ;  /* 0x7f8000000000780b */ /* 0x000fd60003f1d200 */
[----:B------:R-:W-:Y:S05]  /*0a50*/  @!P1 BRA !P2, `(.L_x_11) ;  /* 0x00000004002c9947 */ /* 0x000fea0005000000 */
[----:B------:R-:W-:-:S04]  /*0a60*/  LOP3.LUT P2, RZ, R0, 0x7fffffff, RZ, 0xc0, !PT ;  /* 0x7fffffff00ff7812 */ /* 0x000fc8000784c0ff */
[----:B------:R-:W-:-:S13]  /*0a70*/  PLOP3.LUT P1, PT, P1, P2, PT, 0x2f, 0xf2 ;  /* 0x0000000000f2781c */ /* 0x000fda0000f24577 */
[----:B------:R-:W-:Y:S05]  /*0a80*/  @P1 BRA `(.L_x_12) ;  /* 0x0000000400181947 */ /* 0x000fea0003800000 */
[----:B------:R-:W-:-:S04]  /*0a90*/  LOP3.LUT P1, RZ, R3, 0x7fffffff, RZ, 0xc0, !PT ;  /* 0x7fffffff03ff7812 */ /* 0x000fc8000782c0ff */
[----:B------:R-:W-:-:S13]  /*0aa0*/  PLOP3.LUT P0, PT, P0, P1, PT, 0x2f, 0xf2 ;  /* 0x0000000000f2781c */ /* 0x000fda0000702577 */
[----:B------:R-:W-:Y:S05]  /*0ab0*/  @P0 BRA `(.L_x_13) ;  /* 0x0000000400000947 */ /* 0x000fea0003800000 */
[----:B------:R-:W-:Y:S02]  /*0ac0*/  ISETP.GE.AND P0, PT, R20, RZ, PT ;  /* 0x000000ff1400720c */ /* 0x000fe40003f06270 */
[----:B------:R-:W-:-:S11]  /*0ad0*/  ISETP.GE.AND P1, PT, R21, RZ, PT ;  /* 0x000000ff1500720c */ /* 0x000fd60003f26270 */
[----:B------:R-:W-:Y:S01]  /*0ae0*/  @P0 MOV R18, RZ ;  /* 0x000000ff00120202 */ /* 0x000fe20000000f00 */
[----:B------:R-:W-:Y:S01]  /*0af0*/  @!P0 FFMA R0, R0, 1.84467440737095516160e+19, RZ ;  /* 0x5f80000000008823 */ /* 0x000fe200000000ff */
[----:B------:R-:W-:Y:S01]  /*0b00*/  @!P0 MOV R18, 0xffffffc0 ;  /* 0xffffffc000128802 */ /* 0x000fe20000000f00 */
[----:B------:R-:W-:-:S03]  /*0b10*/  @!P1 FFMA R3, R3, 1.84467440737095516160e+19, RZ ;  /* 0x5f80000003039823 */ /* 0x000fc600000000ff */
[----:B------:R-:W-:-:S07]  /*0b20*/  @!P1 IADD3 R18, PT, PT, R18, 0x40, RZ ;  /* 0x0000004012129810 */ /* 0x000fce0007ffe0ff */
.L_x_9:
[----:B------:R-:W-:Y:S01]  /*0b30*/  LEA R20, R7, 0xc0800000, 0x17 ;  /* 0xc080000007147811 */ /* 0x000fe200078eb8ff */
[----:B------:R-:W-:Y:S01]  /*0b40*/  BSSY.RECONVERGENT B2, `(.L_x_14) ;  /* 0x0000036000027945 */ /* 0x000fe20003800200 */
[----:B------:R-:W-:Y:S02]  /*0b50*/  IADD3 R19, PT, PT, R19, -0x7f, RZ ;  /* 0xffffff8113137810 */ /* 0x000fe40007ffe0ff */
[----:B------:R-:W-:-:S03]  /*0b60*/  IADD3 R22, PT, PT, -R20, R3, RZ ;  /* 0x0000000314167210 */ /* 0x000fc60007ffe1ff */
[C---:B------:R-:W-:Y:S01]  /*0b70*/  IMAD R0, R19.reuse, -0x800000, R0 ;  /* 0xff80000013007824 */ /* 0x040fe200078e0200 */
[----:B------:R-:W0:Y:S01]  /*0b80*/  MUFU.RCP R20, R22 ;  /* 0x0000001600147308 */ /* 0x000e220000001000 */
[----:B------:R-:W-:Y:S01]  /*0b90*/  FADD.FTZ R21, -R22, -RZ ;  /* 0x800000ff16157221 */ /* 0x000fe20000010100 */
[----:B------:R-:W-:-:S04]  /*0ba0*/  IADD3 R19, PT, PT, R19, 0x7f, -R7 ;  /* 0x0000007f13137810 */ /* 0x000fc80007ffe807 */
[----:B------:R-:W-:Y:S01]  /*0bb0*/  IADD3 R19, PT, PT, R19, R18, RZ ;  /* 0x0000001213137210 */ /* 0x000fe20007ffe0ff */
[----:B0-----:R-:W-:-:S04]  /*0bc0*/  FFMA R3, R20, R21, 1 ;  /* 0x3f80000014037423 */ /* 0x001fc80000000015 */
[----:B------:R-:W-:-:S04]  /*0bd0*/  FFMA R3, R20, R3, R20 ;  /* 0x0000000314037223 */ /* 0x000fc80000000014 */
[----:B------:R-:W-:-:S04]  /*0be0*/  FFMA R20, R0, R3, RZ ;  /* 0x0000000300147223 */ /* 0x000fc800000000ff */
[----:B------:R-:W-:-:S04]  /*0bf0*/  FFMA R23, R21, R20, R0 ;  /* 0x0000001415177223 */ /* 0x000fc80000000000 */
[----:B------:R-:W-:-:S04]  /*0c00*/  FFMA R20, R3, R23, R20 ;  /* 0x0000001703147223 */ /* 0x000fc80000000014 */
[----:B------:R-:W-:-:S04]  /*0c10*/  FFMA R21, R21, R20, R0 ;  /* 0x0000001415157223 */ /* 0x000fc80000000000 */
[----:B------:R-:W-:-:S05]  /*0c20*/  FFMA R0, R3, R21, R20 ;  /* 0x0000001503007223 */ /* 0x000fca0000000014 */
[----:B------:R-:W-:-:S04]  /*0c30*/  SHF.R.U32.HI R7, RZ, 0x17, R0 ;  /* 0x00000017ff077819 */ /* 0x000fc80000011600 */
[----:B------:R-:W-:-:S04]  /*0c40*/  LOP3.LUT R7, R7, 0xff, RZ, 0xc0, !PT ;  /* 0x000000ff07077812 */ /* 0x000fc800078ec0ff */
[----:B------:R-:W-:-:S04]  /*0c50*/  IADD3 R7, PT, PT, R7, R19, RZ ;  /* 0x0000001307077210 */ /* 0x000fc80007ffe0ff */
[----:B------:R-:W-:-:S04]  /*0c60*/  IADD3 R18, PT, PT, R7, -0x1, RZ ;  /* 0xffffffff07127810 */ /* 0x000fc80007ffe0ff */
[----:B------:R-:W-:-:S13]  /*0c70*/  ISETP.GE.U32.AND P0, PT, R18, 0xfe, PT ;  /* 0x000000fe1200780c */ /* 0x000fda0003f06070 */
[----:B------:R-:W-:Y:S05]  /*0c80*/  @!P0 BRA `(.L_x_15) ;  /* 0x0000000000808947 */ /* 0x000fea0003800000 */
[----:B------:R-:W-:-:S13]  /*0c90*/  ISETP.GT.AND P0, PT, R7, 0xfe, PT ;  /* 0x000000fe0700780c */ /* 0x000fda0003f04270 */
[----:B------:R-:W-:Y:S05]  /*0ca0*/  @P0 BRA `(.L_x_16) ;  /* 0x00000000006c0947 */ /* 0x000fea0003800000 */
[----:B------:R-:W-:-:S13]  /*0cb0*/  ISETP.GE.AND P0, PT, R7, 0x1, PT ;  /* 0x000000010700780c */ /* 0x000fda0003f06270 */
[----:B------:R-:W-:Y:S05]  /*0cc0*/  @P0 BRA `(.L_x_17) ;  /* 0x0000000000740947 */ /* 0x000fea0003800000 */
[----:B------:R-:W-:Y:S02]  /*0cd0*/  ISETP.GE.AND P0, PT, R7, -0x18, PT ;  /* 0xffffffe80700780c */ /* 0x000fe40003f06270 */
[----:B------:R-:W-:-:S11]  /*0ce0*/  LOP3.LUT R0, R0, 0x80000000, RZ, 0xc0, !PT ;  /* 0x8000000000007812 */ /* 0x000fd600078ec0ff */
[----:B------:R-:W-:Y:S05]  /*0cf0*/  @!P0 BRA `(.L_x_17) ;  /* 0x0000000000688947 */ /* 0x000fea0003800000 */
[-CC-:B------:R-:W-:Y:S01]  /*0d00*/  FFMA.RZ R18, R3, R21.reuse, R20.reuse ;  /* 0x0000001503127223 */ /* 0x180fe2000000c014 */
[C---:B------:R-:W-:Y:S02]  /*0d10*/  ISETP.NE.AND P2, PT, R7.reuse, RZ, PT ;  /* 0x000000ff0700720c */ /* 0x040fe40003f45270 */
[----:B------:R-:W-:Y:S02]  /*0d20*/  ISETP.NE.AND P1, PT, R7, RZ, PT ;  /* 0x000000ff0700720c */ /* 0x000fe40003f25270 */
[----:B------:R-:W-:Y:S01]  /*0d30*/  LOP3.LUT R19, R18, 0x7fffff, RZ, 0xc0, !PT ;  /* 0x007fffff12137812 */ /* 0x000fe200078ec0ff */
[CCC-:B------:R-:W-:Y:S01]  /*0d40*/  FFMA.RP R18, R3.reuse, R21.reuse, R20.reuse ;  /* 0x0000001503127223 */ /* 0x1c0fe20000008014 */
[----:B------:R-:W-:Y:S01]  /*0d50*/  FFMA.RM R3, R3, R21, R20 ;  /* 0x0000001503037223 */ /* 0x000fe20000004014 */
[----:B------:R-:W-:Y:S02]  /*0d60*/  IADD3 R20, PT, PT, R7, 0x20, RZ ;  /* 0x0000002007147810 */ /* 0x000fe40007ffe0ff */
[----:B------:R-:W-:-:S02]  /*0d70*/  LOP3.LUT R19, R19, 0x800000, RZ, 0xfc, !PT ;  /* 0x0080000013137812 */ /* 0x000fc400078efcff */
[----:B------:R-:W-:Y:S02]  /*0d80*/  IADD3 R7, PT, PT, -R7, RZ, RZ ;  /* 0x000000ff07077210 */ /* 0x000fe40007ffe1ff */
[----:B------:R-:W-:Y:S02]  /*0d90*/  SHF.L.U32 R20, R19, R20, RZ ;  /* 0x0000001413147219 */ /* 0x000fe400000006ff */
[----:B------:R-:W-:Y:S02]  /*0da0*/  FSETP.NEU.FTZ.AND P0, PT, R18, R3, PT ;  /* 0x000000031200720b */ /* 0x000fe40003f1d000 */
[----:B------:R-:W-:Y:S02]  /*0db0*/  SEL R18, R7, RZ, P2 ;  /* 0x000000ff07127207 */ /* 0x000fe40001000000 */
[----:B------:R-:W-:Y:S02]  /*0dc0*/  ISETP.NE.AND P1, PT, R20, RZ, P1 ;  /* 0x000000ff1400720c */ /* 0x000fe40000f25270 */
[----:B------:R-:W-:-:S02]  /*0dd0*/  SHF.R.U32.HI R18, RZ, R18, R19 ;  /* 0x00000012ff127219 */ /* 0x000fc40000011613 */
[----:B------:R-:W-:Y:S02]  /*0de0*/  PLOP3.LUT P0, PT, P0, P1, PT, 0xf8, 0x8f ;  /* 0x00000000008f781c */ /* 0x000fe40000703f70 */
[----:B------:R-:W-:Y:S02]  /*0df0*/  SHF.R.U32.HI R20, RZ, 0x1, R18 ;  /* 0x00000001ff147819 */ /* 0x000fe40000011612 */
[----:B------:R-:W-:-:S04]  /*0e00*/  SEL R3, RZ, 0x1, !P0 ;  /* 0x00000001ff037807 */ /* 0x000fc80004000000 */
[----:B------:R-:W-:-:S04]  /*0e10*/  LOP3.LUT R3, R3, 0x1, R20, 0xf8, !PT ;  /* 0x0000000103037812 */ /* 0x000fc800078ef814 */
[----:B------:R-:W-:-:S04]  /*0e20*/  LOP3.LUT R3, R3, R18, RZ, 0xc0, !PT ;  /* 0x0000001203037212 */ /* 0x000fc800078ec0ff */
[----:B------:R-:W-:-:S04]  /*0e30*/  IADD3 R3, PT, PT, R20, R3, RZ ;  /* 0x0000000314037210 */ /* 0x000fc80007ffe0ff */
[----:B------:R-:W-:Y:S01]  /*0e40*/  LOP3.LUT R0, R3, R0, RZ, 0xfc, !PT ;  /* 0x0000000003007212 */ /* 0x000fe200078efcff */
[----:B------:R-:W-:Y:S06]  /*0e50*/  BRA `(.L_x_17) ;  /* 0x0000000000107947 */ /* 0x000fec0003800000 */
.L_x_16:
[----:B------:R-:W-:-:S04]  /*0e60*/  LOP3.LUT R0, R0, 0x80000000, RZ, 0xc0, !PT ;  /* 0x8000000000007812 */ /* 0x000fc800078ec0ff */
[----:B------:R-:W-:Y:S01]  /*0e70*/  LOP3.LUT R0, R0, 0x7f800000, RZ, 0xfc, !PT ;  /* 0x7f80000000007812 */ /* 0x000fe200078efcff */
[----:B------:R-:W-:Y:S06]  /*0e80*/  BRA `(.L_x_17) ;  /* 0x0000000000047947 */ /* 0x000fec0003800000 */
.L_x_15:
[----:B------:R-:W-:-:S07]  /*0e90*/  LEA R0, R19, R0, 0x17 ;  /* 0x0000000013007211 */ /* 0x000fce00078eb8ff */
.L_x_17:
[----:B------:R-:W-:Y:S05]  /*0ea0*/  BSYNC.RECONVERGENT B2 ;  /* 0x0000000000027941 */ /* 0x000fea0003800200 */
.L_x_14:
[----:B------:R-:W-:Y:S05]  /*0eb0*/  BRA `(.L_x_18) ;  /* 0x0000000000207947 */ /* 0x000fea0003800000 */
.L_x_13:
[----:B------:R-:W-:-:S04]  /*0ec0*/  LOP3.LUT R0, R3, 0x80000000, R0, 0x48, !PT ;  /* 0x8000000003007812 */ /* 0x000fc800078e4800 */
[----:B------:R-:W-:Y:S01]  /*0ed0*/  LOP3.LUT R0, R0, 0x7f800000, RZ, 0xfc, !PT ;  /* 0x7f80000000007812 */ /* 0x000fe200078efcff */
[----:B------:R-:W-:Y:S06]  /*0ee0*/  BRA `(.L_x_18) ;  /* 0x0000000000147947 */ /* 0x000fec0003800000 */
.L_x_12:
[----:B------:R-:W-:Y:S01]  /*0ef0*/  LOP3.LUT R0, R3, 0x80000000, R0, 0x48, !PT ;  /* 0x8000000003007812 */ /* 0x000fe200078e4800 */
[----:B------:R-:W-:Y:S06]  /*0f00*/  BRA `(.L_x_18) ;  /* 0x00000000000c7947 */ /* 0x000fec0003800000 */
.L_x_11:
[----:B------:R-:W0:Y:S01]  /*0f10*/  MUFU.RSQ R0, -QNAN ;  /* 0xffc0000000007908 */ /* 0x000e220000001400 */
[----:B------:R-:W-:Y:S05]  /*0f20*/  BRA `(.L_x_18) ;  /* 0x0000000000047947 */ /* 0x000fea0003800000 */
.L_x_10:
[----:B------:R-:W-:-:S07]  /*0f30*/  FADD.FTZ R0, R0, R3 ;  /* 0x0000000300007221 */ /* 0x000fce0000010000 */
.L_x_18:
[----:B------:R-:W-:Y:S05]  /*0f40*/  BSYNC.RECONVERGENT B1 ;  /* 0x0000000000017941 */ /* 0x000fea0003800200 */
.L_x_8:
[----:B------:R-:W-:Y:S01]  /*0f50*/  HFMA2 R7, -RZ, RZ, 0, 0 ;  /* 0x00000000ff077431 */ /* 0x000fe200000001ff */
[----:B0-----:R-:W-:-:S03]  /*0f60*/  MOV R3, R0 ;  /* 0x0000000000037202 */ /* 0x001fc60000000f00 */
[----:B------:R-:W-:Y:S05]  /*0f70*/  RET.REL.NODEC R6 `(_Z7bicubicyPf) ;  /* 0xfffffff006207950 */ /* 0x000fea0003c3ffff */
.L_x_19:
[----:B------:R-:W-:-:S00]  /*0f80*/  BRA `(.L_x_19) ;  /* 0xfffffffc00fc7947 */ /* 0x000fc0000383ffff */
[----:B------:R-:W-:-:S00]  /*0f90*/  NOP ;  /* 0x0000000000007918 */ /* 0x000fc00000000000 */
        /* <DEDUP_REMOVED lines=14> */
.L_x_21:


//--------------------- .text._Z8bilinearyPf      --------------------------
	.section	.text._Z8bilinearyPf,"ax",@progbits
	.align	128
        .global         _Z8bilinearyPf
        .type           _Z8bilinearyPf,@function
        .size           _Z8bilinearyPf,(.L_x_23 - _Z8bilinearyPf)
        .other          _Z8bilinearyPf,@"STO_CUDA_ENTRY STV_DEFAULT"
_Z8bilinearyPf:
.text._Z8bilinearyPf:
[----:B------:R-:W-:Y:S01]  /*0000*/  LDC R1, c[0x0][0x37c] ;  /* 0x0000df00ff017b82 */ /* 0x000fe20000000800 */
[----:B------:R-:W0:Y:S07]  /*0010*/  S2R R3, SR_TID.X ;  /* 0x0000000000037919 */ /* 0x000e2e0000002100 */
[----:B------:R-:W0:Y:S01]  /*0020*/  S2UR UR4, SR_CTAID.X ;  /* 0x00000000000479c3 */ /* 0x000e220000002500 */
[----:B------:R-:W-:Y:S01]  /*0030*/  HFMA2 R4, -RZ, RZ, -3, 0 ;  /* 0xc2000000ff047431 */ /* 0x000fe200000001ff */
[----:B------:R-:W1:Y:S06]  /*0040*/  S2R R2, SR_TID.Y ;  /* 0x0000000000027919 */ /* 0x000e6c0000002200 */
[----:B------:R-:W0:Y:S08]  /*0050*/  LDC R0, c[0x0][0x360] ;  /* 0x0000d800ff007b82 */ /* 0x000e300000000800 */
[----:B------:R-:W1:Y:S08]  /*0060*/  S2UR UR5, SR_CTAID.Y ;  /* 0x00000000000579c3 */ /* 0x000e700000002600 */
[----:B------:R-:W1:Y:S01]  /*0070*/  LDC R5, c[0x0][0x364] ;  /* 0x0000d900ff057b82 */ /* 0x000e620000000800 */
[----:B0-----:R-:W-:Y:S01]  /*0080*/  IMAD R0, R0, UR4, R3 ;  /* 0x0000000400007c24 */ /* 0x001fe2000f8e0203 */
[----:B------:R-:W0:Y:S01]  /*0090*/  LDCU UR4, c[0x0][0x380] ;  /* 0x00007000ff0477ac */ /* 0x000e220008000800 */
[----:B-1----:R-:W-:-:S03]  /*00a0*/  IMAD R5, R5, UR5, R2 ;  /* 0x0000000505057c24 */ /* 0x002fc6000f8e0202 */
[----:B------:R-:W-:Y:S01]  /*00b0*/  I2FP.F32.S32 R2, R0 ;  /* 0x0000000000027245 */ /* 0x000fe20000201400 */
[----:B------:R-:W-:Y:S01]  /*00c0*/  UMOV UR5, URZ ;  /* 0x000000ff00057c82 */ /* 0x000fe20008000000 */
[----:B------:R-:W-:-:S03]  /*00d0*/  I2FP.F32.U32 R7, R5 ;  /* 0x0000000500077245 */ /* 0x000fc60000201000 */
[----:B------:R-:W-:Y:S02]  /*00e0*/  FMUL R6, R2, 0.0009765625 ;  /* 0x3a80000002067820 */ /* 0x000fe40000400000 */
[----:B------:R-:W-:-:S06]  /*00f0*/  FMUL R7, R7, 0.0009765625 ;  /* 0x3a80000007077820 */ /* 0x000fcc0000400000 */
[----:B0-----:R0:W5:Y:S01]  /*0100*/  TEX.LL RZ, R7, R6, R4, UR4, 2D, 0x1 ;  /* 0x28ff040406077f60 */ /* 0x00116200089e01ff */
[----:B------:R-:W1:Y:S01]  /*0110*/  LDC.64 R2, c[0x0][0x388] ;  /* 0x0000e200ff027b82 */ /* 0x000e620000000a00 */
[----:B------:R-:W-:Y:S01]  /*0120*/  LEA R5, R5, R0, 0xa ;  /* 0x0000000005057211 */ /* 0x000fe200078e50ff */
[----:B0-----:R-:W0:Y:S04]  /*0130*/  LDCU.64 UR4, c[0x0][0x358] ;  /* 0x00006b00ff0477ac */ /* 0x001e280008000a00 */
[----:B-1----:R-:W-:-:S05]  /*0140*/  IMAD.WIDE R2, R5, 0x4, R2 ;  /* 0x0000000405027825 */ /* 0x002fca00078e0202 */
[----:B0----5:R-:W-:Y:S01]  /*0150*/  STG.E desc[UR4][R2.64], R7 ;  /* 0x0000000702007986 */ /* 0x021fe2000c101904 */
[----:B------:R-:W-:Y:S05]  /*0160*/  EXIT ;  /* 0x000000000000794d */ /* 0x000fea0003800000 */
.L_x_20:
        /* <DEDUP_REMOVED lines=9> */
.L_x_23:


//--------------------- .nv.shared.reserved.0     --------------------------
	.section	.nv.shared.reserved.0,"aw",@nobits
	.weak		__nv_reservedSMEM_offset_0_alias
	.size		__nv_reservedSMEM_offset_0_alias, 0, 64
	.other		__nv_reservedSMEM_offset_0_alias,@"STO_CUDA_RESERVED_SHARED STV_DEFAULT"
__nv_reservedSMEM_offset_0_alias:
	.zero		0
	.zero		64


//--------------------- .nv.constant0._Z7bicubicyPf --------------------------
	.section	.nv.constant0._Z7bicubicyPf,"a",@progbits
	.sectionflags	@""
	.align	4
.nv.constant0._Z7bicubicyPf:
	.zero		912


//--------------------- .nv.constant0._Z8bilinearyPf --------------------------
	.section	.nv.constant0._Z8bilinearyPf,"a",@progbits
	.sectionflags	@""
	.align	4
.nv.constant0._Z8bilinearyPf:
	.zero		912


//--------------------- SYMBOLS --------------------------

	.type		.nv.reservedSmem.offset0,@object
	.size		.nv.reservedSmem.offset0,0x4
